	.headerflags	@"EF_CUDA_TEXMODE_UNIFIED EF_CUDA_64BIT_ADDRESS EF_CUDA_ACCELERATORS EF_CUDA_SM90 EF_CUDA_VIRTUAL_SM(EF_CUDA_SM90)"
	.elftype	@"ET_EXEC"


//--------------------- .nv.info                  --------------------------
	.section	.nv.info,"",@"SHT_CUDA_INFO"
	.align	4


	//----- nvinfo : EIATTR_REGCOUNT
	.align		4
        /*0000*/ 	.byte	0x04, 0x2f
        /*0002*/ 	.short	(.L_3 - .L_2)
	.align		4
.L_2:
        /*0004*/ 	.word	index@(triton_poi_fused__native_batch_norm_legit_no_training_add_49)
        /*0008*/ 	.word	0x00000016


	//----- nvinfo : EIATTR_MIN_STACK_SIZE
	.align		4
.L_3:
        /*000c*/ 	.byte	0x04, 0x12
        /*000e*/ 	.short	(.L_5 - .L_4)
	.align		4
.L_4:
        /*0010*/ 	.word	index@(triton_poi_fused__native_batch_norm_legit_no_training_add_49)
        /*0014*/ 	.word	0x00000000


	//----- nvinfo : EIATTR_FRAME_SIZE
	.align		4
.L_5:
        /*0018*/ 	.byte	0x04, 0x11
        /*001a*/ 	.short	(.L_7 - .L_6)
	.align		4
.L_6:
        /*001c*/ 	.word	index@(triton_poi_fused__native_batch_norm_legit_no_training_add_49)
        /*0020*/ 	.word	0x00000000


	//----- nvinfo : EIATTR_MIN_STACK_SIZE
	.align		4
.L_7:
        /*0024*/ 	.byte	0x04, 0x12
        /*0026*/ 	.short	(.L_9 - .L_8)
	.align		4
.L_8:
        /*0028*/ 	.word	index@(triton_poi_fused__native_batch_norm_legit_no_training_add_49)
        /*002c*/ 	.word	0x00000000
.L_9:


//--------------------- .nv.info.triton_poi_fused__native_batch_norm_legit_no_training_add_49 --------------------------
	.section	.nv.info.triton_poi_fused__native_batch_norm_legit_no_training_add_49,"",@"SHT_CUDA_INFO"
	.sectionflags	@""
	.align	4


	//----- nvinfo : EIATTR_CUDA_API_VERSION
	.align		4
        /*0000*/ 	.byte	0x04, 0x37
        /*0002*/ 	.short	(.L_11 - .L_10)
.L_10:
        /*0004*/ 	.word	0x0000007c


	//----- nvinfo : EIATTR_KPARAM_INFO
	.align		4
.L_11:
        /*0008*/ 	.byte	0x04, 0x17
        /*000a*/ 	.short	(.L_13 - .L_12)
.L_12:
        /*000c*/ 	.word	0x00000000
        /*0010*/ 	.short	0x0007
        /*0012*/ 	.short	0x0038
        /*0014*/ 	.byte	0x00, 0xf0, 0x11, 0x00


	//----- nvinfo : EIATTR_KPARAM_INFO
	.align		4
.L_13:
        /*0018*/ 	.byte	0x04, 0x17
        /*001a*/ 	.short	(.L_15 - .L_14)
.L_14:
        /*001c*/ 	.word	0x00000000
        /*0020*/ 	.short	0x0006
        /*0022*/ 	.short	0x0030
        /*0024*/ 	.byte	0x00, 0xf4, 0x21, 0x00


	//----- nvinfo : EIATTR_KPARAM_INFO
	.align		4
.L_15:
        /*0028*/ 	.byte	0x04, 0x17
        /*002a*/ 	.short	(.L_17 - .L_16)
.L_16:
        /*002c*/ 	.word	0x00000000
        /*0030*/ 	.short	0x0005
        /*0032*/ 	.short	0x0028
        /*0034*/ 	.byte	0x00, 0xf4, 0x21, 0x00


	//----- nvinfo : EIATTR_KPARAM_INFO
	.align		4
.L_17:
        /*0038*/ 	.byte	0x04, 0x17
        /*003a*/ 	.short	(.L_19 - .L_18)
.L_18:
        /*003c*/ 	.word	0x00000000
        /*0040*/ 	.short	0x0004
        /*0042*/ 	.short	0x0020
        /*0044*/ 	.byte	0x00, 0xf4, 0x21, 0x00


	//----- nvinfo : EIATTR_KPARAM_INFO
	.align		4
.L_19:
        /*0048*/ 	.byte	0x04, 0x17
        /*004a*/ 	.short	(.L_21 - .L_20)
.L_20:
        /*004c*/ 	.word	0x00000000
        /*0050*/ 	.short	0x0003
        /*0052*/ 	.short	0x0018
        /*0054*/ 	.byte	0x00, 0xf4, 0x21, 0x00


	//----- nvinfo : EIATTR_KPARAM_INFO
	.align		4
.L_21:
        /*0058*/ 	.byte	0x04, 0x17
        /*005a*/ 	.short	(.L_23 - .L_22)
.L_22:
        /*005c*/ 	.word	0x00000000
        /*0060*/ 	.short	0x0002
        /*0062*/ 	.short	0x0010
        /*0064*/ 	.byte	0x00, 0xf4, 0x21, 0x00


	//----- nvinfo : EIATTR_KPARAM_INFO
	.align		4
.L_23:
        /*0068*/ 	.byte	0x04, 0x17
        /*006a*/ 	.short	(.L_25 - .L_24)
.L_24:
        /*006c*/ 	.word	0x00000000
        /*0070*/ 	.short	0x0001
        /*0072*/ 	.short	0x0008
        /*0074*/ 	.byte	0x00, 0xf4, 0x21, 0x00


	//----- nvinfo : EIATTR_KPARAM_INFO
	.align		4
.L_25:
        /*0078*/ 	.byte	0x04, 0x17
        /*007a*/ 	.short	(.L_27 - .L_26)
.L_26:
        /*007c*/ 	.word	0x00000000
        /*0080*/ 	.short	0x0000
        /*0082*/ 	.short	0x0000
        /*0084*/ 	.byte	0x00, 0xf4, 0x21, 0x00


	//----- nvinfo : EIATTR_SPARSE_MMA_MASK
	.align		4
.L_27:
        /*0088*/ 	.byte	0x03, 0x50
        /*008a*/ 	.short	0x0000


	//----- nvinfo : EIATTR_MAXREG_COUNT
	.align		4
        /*008c*/ 	.byte	0x03, 0x1b
        /*008e*/ 	.short	0x00ff


	//----- nvinfo : EIATTR_EXIT_INSTR_OFFSETS
	.align		4
        /*0090*/ 	.byte	0x04, 0x1c
        /*0092*/ 	.short	(.L_29 - .L_28)


	//   ....[0]....
.L_28:
        /*0094*/ 	.word	0x00000320


	//   ....[1]....
        /*0098*/ 	.word	0x00000340


	//----- nvinfo : EIATTR_REQNTID
	.align		4
.L_29:
        /*009c*/ 	.byte	0x04, 0x10
        /*009e*/ 	.short	(.L_31 - .L_30)
.L_30:
        /*00a0*/ 	.word	0x00000080
        /*00a4*/ 	.word	0x00000001
        /*00a8*/ 	.word	0x00000001


	//----- nvinfo : EIATTR_CBANK_PARAM_SIZE
	.align		4
.L_31:
        /*00ac*/ 	.byte	0x03, 0x19
        /*00ae*/ 	.short	0x003c


	//----- nvinfo : EIATTR_PARAM_CBANK
	.align		4
        /*00b0*/ 	.byte	0x04, 0x0a
        /*00b2*/ 	.short	(.L_33 - .L_32)
	.align		4
.L_32:
        /*00b4*/ 	.word	index@(.nv.constant0.triton_poi_fused__native_batch_norm_legit_no_training_add_49)
        /*00b8*/ 	.short	0x0210
        /*00ba*/ 	.short	0x003c


	//----- nvinfo : EIATTR_SW_WAR
	.align		4
.L_33:
        /*00bc*/ 	.byte	0x04, 0x36
        /*00be*/ 	.short	(.L_35 - .L_34)
.L_34:
        /*00c0*/ 	.word	0x00000008
.L_35:


//--------------------- .nv.callgraph             --------------------------
	.section	.nv.callgraph,"",@"SHT_CUDA_CALLGRAPH"
	.align	4
	.sectionentsize	8
	.align		4
        /*0000*/ 	.word	0x00000000
	.align		4
        /*0004*/ 	.word	0xffffffff
	.align		4
        /*0008*/ 	.word	0x00000000
	.align		4
        /*000c*/ 	.word	0xfffffffe
	.align		4
        /*0010*/ 	.word	0x00000000
	.align		4
        /*0014*/ 	.word	0xfffffffd
	.align		4
        /*0018*/ 	.word	0x00000000
	.align		4
        /*001c*/ 	.word	0xfffffffc


//--------------------- .nv.constant4             --------------------------
	.section	.nv.constant4,"a",@progbits
	.align	8
	.align		8
.nv.constant4:
        /*0000*/ 	.dword	_$_str
	.align		8
        /*0008*/ 	.dword	_$_str_$_2


//--------------------- .text.triton_poi_fused__native_batch_norm_legit_no_training_add_49 --------------------------
	.section	.text.triton_poi_fused__native_batch_norm_legit_no_training_add_49,"ax",@progbits
	.align	128
        .global         triton_poi_fused__native_batch_norm_legit_no_training_add_49
        .type           triton_poi_fused__native_batch_norm_legit_no_training_add_49,@function
        .size           triton_poi_fused__native_batch_norm_legit_no_training_add_49,(.L_x_1 - triton_poi_fused__native_batch_norm_legit_no_training_add_49)
        .other          triton_poi_fused__native_batch_norm_legit_no_training_add_49,@"STO_CUDA_ENTRY STV_DEFAULT"
triton_poi_fused__native_batch_norm_legit_no_training_add_49:
.text.triton_poi_fused__native_batch_norm_legit_no_training_add_49:
[----:B------:R-:W0:Y:S01]  /*0000*/  LDC R1, c[0x0][0x28] ;  /* 0x00000a00ff017b82 */ /* 0x000e220000000800 */
[----:B------:R-:W1:Y:S07]  /*0010*/  S2R R0, SR_TID.X ;  /* 0x0000000000007919 */ /* 0x000e6e0000002100 */
[----:B------:R-:W2:Y:S01]  /*0020*/  LDC.64 R12, c[0x0][0x228] ;  /* 0x00008a00ff0c7b82 */ /* 0x000ea20000000a00 */
[----:B------:R-:W-:Y:S01]  /*0030*/  ULDC.64 UR4, c[0x0][0x208] ;  /* 0x0000820000047ab9 */ /* 0x000fe20000000a00 */
[----:B------:R-:W3:Y:S06]  /*0040*/  S2R R3, SR_CTAID.X ;  /* 0x0000000000037919 */ /* 0x000eec0000002500 */
[----:B------:R-:W4:Y:S08]  /*0050*/  LDC.64 R8, c[0x0][0x218] ;  /* 0x00008600ff087b82 */ /* 0x000f300000000a00 */
[----:B------:R-:W5:Y:S08]  /*0060*/  LDC.64 R10, c[0x0][0x220] ;  /* 0x00008800ff0a7b82 */ /* 0x000f700000000a00 */
[----:B------:R-:W5:Y:S01]  /*0070*/  LDC.64 R14, c[0x0][0x230] ;  /* 0x00008c00ff0e7b82 */ /* 0x000f620000000a00 */
[----:B-1----:R-:W-:-:S07]  /*0080*/  LOP3.LUT R0, R0, 0x7f, RZ, 0xc0, !PT ;  /* 0x0000007f00007812 */ /* 0x002fce00078ec0ff */
[----:B------:R-:W1:Y:S01]  /*0090*/  LDC.64 R16, c[0x0][0x238] ;  /* 0x00008e00ff107b82 */ /* 0x000e620000000a00 */
[----:B---3--:R-:W-:-:S04]  /*00a0*/  LEA R0, R3, R0, 0x7 ;  /* 0x0000000003007211 */ /* 0x008fc800078e38ff */
[C---:B------:R-:W-:Y:S01]  /*00b0*/  ISETP.GE.AND P2, PT, R0.reuse, 0x600, PT ;  /* 0x000006000000780c */ /* 0x040fe20003f46270 */
[----:B------:R-:W-:Y:S02]  /*00c0*/  IMAD.HI R2, R0, 0x2aaaaaab, RZ ;  /* 0x2aaaaaab00027827 */ /* 0x000fe400078e02ff */
[----:B------:R-:W3:Y:S03]  /*00d0*/  LDC.64 R4, c[0x0][0x210] ;  /* 0x00008400ff047b82 */ /* 0x000ee60000000a00 */
[----:B------:R-:W-:-:S04]  /*00e0*/  SHF.R.U32.HI R3, RZ, 0x1f, R2 ;  /* 0x0000001fff037819 */ /* 0x000fc80000011602 */
[----:B------:R-:W-:-:S05]  /*00f0*/  LEA.HI R3, R2, R3, RZ, 0x1c ;  /* 0x0000000302037211 */ /* 0x000fca00078fe0ff */
[----:B------:R-:W-:Y:S01]  /*0100*/  IMAD R19, R3, -0x60, R0 ;  /* 0xffffffa003137824 */ /* 0x000fe200078e0200 */
[----:B------:R-:W-:-:S03]  /*0110*/  CS2R R2, SRZ ;  /* 0x0000000000027805 */ /* 0x000fc6000001ff00 */
[----:B--2---:R-:W-:-:S05]  /*0120*/  IMAD.WIDE R12, R19, 0x4, R12 ;  /* 0x00000004130c7825 */ /* 0x004fca00078e020c */
[----:B------:R2:W3:Y:S01]  /*0130*/  @!P2 LDG.E.EL R2, desc[UR4][R12.64] ;  /* 0x000000040c02a981 */ /* 0x0004e2000c2e1900 */
[----:B------:R-:W-:Y:S01]  /*0140*/  CS2R R6, SRZ ;  /* 0x0000000000067805 */ /* 0x000fe2000001ff00 */
[----:B----4-:R-:W-:Y:S01]  /*0150*/  IMAD.WIDE R8, R0, 0x4, R8 ;  /* 0x0000000400087825 */ /* 0x010fe200078e0208 */
[----:B------:R-:W-:-:S03]  /*0160*/  HFMA2.MMA R18, -RZ, RZ, 0, 0 ;  /* 0x00000000ff127435 */ /* 0x000fc600000001ff */
[C---:B-----5:R-:W-:Y:S01]  /*0170*/  IMAD.WIDE R10, R19.reuse, 0x4, R10 ;  /* 0x00000004130a7825 */ /* 0x060fe200078e020a */
[----:B------:R4:W5:Y:S04]  /*0180*/  @!P2 LDG.E R6, desc[UR4][R8.64] ;  /* 0x000000040806a981 */ /* 0x000968000c1e1900 */
[----:B------:R3:W5:Y:S01]  /*0190*/  @!P2 LDG.E.EL R3, desc[UR4][R10.64] ;  /* 0x000000040a03a981 */ /* 0x000762000c2e1900 */
[----:B0-2---:R-:W-:-:S04]  /*01a0*/  IMAD.WIDE R12, R19, 0x4, R14 ;  /* 0x00000004130c7825 */ /* 0x005fc800078e020e */
[----:B-1----:R-:W-:Y:S01]  /*01b0*/  IMAD.WIDE R14, R19, 0x4, R16 ;  /* 0x00000004130e7825 */ /* 0x002fe200078e0210 */
[----:B------:R-:W-:Y:S01]  /*01c0*/  MOV R16, RZ ;  /* 0x000000ff00107202 */ /* 0x000fe20000000f00 */
[----:B------:R-:W2:Y:S01]  /*01d0*/  @!P2 LDG.E.EL R7, desc[UR4][R12.64] ;  /* 0x000000040c07a981 */ /* 0x000ea2000c2e1900 */
[----:B----4-:R-:W0:Y:S01]  /*01e0*/  LDC.64 R8, c[0x0][0x240] ;  /* 0x00009000ff087b82 */ /* 0x010e220000000a00 */
[----:B---3--:R-:W-:Y:S02]  /*01f0*/  IMAD.WIDE R4, R0, 0x4, R4 ;  /* 0x0000000400047825 */ /* 0x008fe400078e0204 */
[----:B------:R-:W2:Y:S04]  /*0200*/  @!P2 LDG.E.EL R18, desc[UR4][R14.64] ;  /* 0x000000040e12a981 */ /* 0x000ea8000c2e1900 */
[----:B------:R-:W3:Y:S01]  /*0210*/  @!P2 LDG.E R16, desc[UR4][R4.64] ;  /* 0x000000040410a981 */ /* 0x000ee2000c1e1900 */
[----:B------:R-:W-:Y:S01]  /*0220*/  HFMA2.MMA R11, -RZ, RZ, 1.625, 0 ;  /* 0x3e800000ff0b7435 */ /* 0x000fe200000001ff */
[----:B------:R-:W-:-:S04]  /*0230*/  FADD R2, R2, 9.9999997473787516356e-06 ;  /* 0x3727c5ac02027421 */ /* 0x000fc80000000000 */
[----:B------:R-:W1:Y:S01]  /*0240*/  MUFU.SQRT R10, R2 ;  /* 0x00000002000a7308 */ /* 0x000e620000002000 */
[----:B-----5:R-:W-:Y:S01]  /*0250*/  FADD R3, -R3, R6 ;  /* 0x0000000603037221 */ /* 0x020fe20000000100 */
[C---:B-1----:R-:W-:Y:S02]  /*0260*/  FSETP.GT.AND P0, PT, R10.reuse, 8.50705917302346158658e+37, PT ;  /* 0x7e8000000a00780b */ /* 0x042fe40003f04000 */
[----:B------:R-:W-:Y:S02]  /*0270*/  FSETP.GEU.AND P1, PT, R10, 1.175494350822287508e-38, PT ;  /* 0x008000000a00780b */ /* 0x000fe40003f2e000 */
[----:B------:R-:W-:-:S09]  /*0280*/  FSEL R11, R11, 1, P0 ;  /* 0x3f8000000b0b7808 */ /* 0x000fd20000000000 */
[----:B------:R-:W-:Y:S02]  /*0290*/  @P0 FMUL R10, R10, 0.25 ;  /* 0x3e8000000a0a0820 */ /* 0x000fe40000400000 */
[----:B------:R-:W-:Y:S02]  /*02a0*/  @!P1 FMUL R11, R11, 16777216 ;  /* 0x4b8000000b0b9820 */ /* 0x000fe40000400000 */
[----:B------:R-:W-:-:S06]  /*02b0*/  @!P1 FMUL R10, R10, 16777216 ;  /* 0x4b8000000a0a9820 */ /* 0x000fcc0000400000 */
[----:B------:R-:W1:Y:S02]  /*02c0*/  MUFU.RCP R10, R10 ;  /* 0x0000000a000a7308 */ /* 0x000e640000001000 */
[----:B-1----:R-:W-:-:S04]  /*02d0*/  FMUL R2, R10, R11 ;  /* 0x0000000b0a027220 */ /* 0x002fc80000400000 */
[----:B------:R-:W-:-:S04]  /*02e0*/  FMUL R3, R3, R2 ;  /* 0x0000000203037220 */ /* 0x000fc80000400000 */
[----:B--2---:R-:W-:Y:S01]  /*02f0*/  FFMA R7, R3, R7, R18 ;  /* 0x0000000703077223 */ /* 0x004fe20000000012 */
[----:B0-----:R-:W-:-:S04]  /*0300*/  IMAD.WIDE R2, R0, 0x4, R8 ;  /* 0x0000000400027825 */ /* 0x001fc800078e0208 */
[----:B---3--:R-:W-:Y:S01]  /*0310*/  FADD R7, R7, R16 ;  /* 0x0000001007077221 */ /* 0x008fe20000000000 */
[----:B------:R-:W-:Y:S06]  /*0320*/  @P2 EXIT ;  /* 0x000000000000294d */ /* 0x000fec0003800000 */
[----:B------:R-:W-:Y:S01]  /*0330*/  STG.E desc[UR4][R2.64], R7 ;  /* 0x0000000702007986 */ /* 0x000fe2000c101904 */
[----:B------:R-:W-:Y:S05]  /*0340*/  EXIT ;  /* 0x000000000000794d */ /* 0x000fea0003800000 */
.L_x_0:
[----:B------:R-:W-:-:S00]  /*0350*/  BRA `(.L_x_0) ;  /* 0xfffffffc00fc7947 */ /* 0x000fc0000383ffff */
[----:B------:R-:W-:-:S00]  /*0360*/  NOP ;  /* 0x0000000000007918 */ /* 0x000fc00000000000 */
        /* <DEDUP_REMOVED lines=9> */
.L_x_1:


//--------------------- .nv.global.init           --------------------------
	.section	.nv.global.init,"aw",@progbits
.nv.global.init:
	.type		_$_str,@object
	.size		_$_str,(_$_str_$_2 - _$_str)
_$_str:
        /*0000*/ 	.byte	0x5f, 0x5f, 0x43, 0x55, 0x44, 0x41, 0x5f, 0x46, 0x54, 0x5a, 0x00
	.type		_$_str_$_2,@object
	.size		_$_str_$_2,(.L_1 - _$_str_$_2)
_$_str_$_2:
        /*000b*/ 	.byte	0x5f, 0x5f, 0x43, 0x55, 0x44, 0x41, 0x5f, 0x50, 0x52, 0x45, 0x43, 0x5f, 0x53, 0x51, 0x52, 0x54
        /*001b*/ 	.byte	0x00
.L_1:


//--------------------- .nv.constant0.triton_poi_fused__native_batch_norm_legit_no_training_add_49 --------------------------
	.section	.nv.constant0.triton_poi_fused__native_batch_norm_legit_no_training_add_49,"a",@progbits
	.sectionflags	@""
	.align	4
.nv.constant0.triton_poi_fused__native_batch_norm_legit_no_training_add_49:
	.zero		588
